//
// Generated by NVIDIA NVVM Compiler
//
// Compiler Build ID: CL-36424714
// Cuda compilation tools, release 13.0, V13.0.88
// Based on NVVM 20.0.0
//

.version 9.0
.target sm_100
.address_size 64

	// .globl	_Z17matrixMultiplyGPUPiS_S_i

.visible .entry _Z17matrixMultiplyGPUPiS_S_i(
	.param .u64 .ptr .align 1 _Z17matrixMultiplyGPUPiS_S_i_param_0,
	.param .u64 .ptr .align 1 _Z17matrixMultiplyGPUPiS_S_i_param_1,
	.param .u64 .ptr .align 1 _Z17matrixMultiplyGPUPiS_S_i_param_2,
	.param .u32 _Z17matrixMultiplyGPUPiS_S_i_param_3
)
{
	.reg .pred 	%p<13>;
	.reg .b32 	%r<134>;
	.reg .b64 	%rd<58>;

	ld.param.u64 	%rd5, [_Z17matrixMultiplyGPUPiS_S_i_param_0];
	ld.param.u64 	%rd6, [_Z17matrixMultiplyGPUPiS_S_i_param_1];
	ld.param.u32 	%r52, [_Z17matrixMultiplyGPUPiS_S_i_param_3];
	cvta.to.global.u64 	%rd1, %rd6;
	cvta.to.global.u64 	%rd2, %rd5;
	mov.u32 	%r1, %tid.x;
	mov.u32 	%r53, %ctaid.x;
	mov.u32 	%r54, %ntid.x;
	mul.lo.s32 	%r2, %r53, %r54;
	add.s32 	%r3, %r2, %r1;
	setp.ge.u32 	%p1, %r3, %r52;
	setp.lt.s32 	%p2, %r52, 1;
	or.pred  	%p3, %p1, %p2;
	@%p3 bra 	$L__BB0_14;
	and.b32  	%r4, %r52, 7;
	and.b32  	%r5, %r52, 3;
	and.b32  	%r6, %r52, 2147483640;
	neg.s32 	%r7, %r6;
	add.s32 	%r56, %r1, %r52;
	add.s32 	%r8, %r56, %r2;
	shl.b32 	%r9, %r52, 3;
	shl.b32 	%r57, %r52, 1;
	add.s32 	%r10, %r3, %r57;
	mad.lo.s32 	%r11, %r52, 3, %r3;
	shl.b32 	%r58, %r52, 2;
	add.s32 	%r12, %r3, %r58;
	mad.lo.s32 	%r13, %r52, 5, %r3;
	mad.lo.s32 	%r14, %r52, 6, %r3;
	mad.lo.s32 	%r15, %r52, 7, %r3;
	mov.b32 	%r116, 0;
$L__BB0_2:
	ld.param.u64 	%rd57, [_Z17matrixMultiplyGPUPiS_S_i_param_2];
	add.s32 	%r60, %r52, -1;
	setp.lt.u32 	%p4, %r60, 7;
	mul.lo.s32 	%r17, %r116, %r52;
	add.s32 	%r61, %r17, %r3;
	cvta.to.global.u64 	%rd7, %rd57;
	mul.wide.u32 	%rd8, %r61, 4;
	add.s64 	%rd3, %rd7, %rd8;
	ld.global.u32 	%r128, [%rd3];
	mov.b32 	%r131, 0;
	@%p4 bra 	$L__BB0_5;
	mov.u32 	%r117, %r17;
	mov.u32 	%r118, %r3;
	mov.u32 	%r119, %r15;
	mov.u32 	%r120, %r14;
	mov.u32 	%r121, %r13;
	mov.u32 	%r122, %r12;
	mov.u32 	%r123, %r11;
	mov.u32 	%r124, %r10;
	mov.u32 	%r125, %r8;
	mov.u32 	%r126, %r7;
$L__BB0_4:
	.pragma "nounroll";
	mul.wide.u32 	%rd9, %r117, 4;
	add.s64 	%rd10, %rd2, %rd9;
	ld.global.u32 	%r62, [%rd10];
	mul.wide.u32 	%rd11, %r118, 4;
	add.s64 	%rd12, %rd1, %rd11;
	ld.global.u32 	%r63, [%rd12];
	mad.lo.s32 	%r64, %r63, %r62, %r128;
	st.global.u32 	[%rd3], %r64;
	ld.global.u32 	%r65, [%rd10+4];
	mul.wide.u32 	%rd13, %r125, 4;
	add.s64 	%rd14, %rd1, %rd13;
	ld.global.u32 	%r66, [%rd14];
	mad.lo.s32 	%r67, %r66, %r65, %r64;
	st.global.u32 	[%rd3], %r67;
	ld.global.u32 	%r68, [%rd10+8];
	mul.wide.u32 	%rd15, %r124, 4;
	add.s64 	%rd16, %rd1, %rd15;
	ld.global.u32 	%r69, [%rd16];
	mad.lo.s32 	%r70, %r69, %r68, %r67;
	st.global.u32 	[%rd3], %r70;
	ld.global.u32 	%r71, [%rd10+12];
	mul.wide.u32 	%rd17, %r123, 4;
	add.s64 	%rd18, %rd1, %rd17;
	ld.global.u32 	%r72, [%rd18];
	mad.lo.s32 	%r73, %r72, %r71, %r70;
	st.global.u32 	[%rd3], %r73;
	ld.global.u32 	%r74, [%rd10+16];
	mul.wide.u32 	%rd19, %r122, 4;
	add.s64 	%rd20, %rd1, %rd19;
	ld.global.u32 	%r75, [%rd20];
	mad.lo.s32 	%r76, %r75, %r74, %r73;
	st.global.u32 	[%rd3], %r76;
	ld.global.u32 	%r77, [%rd10+20];
	mul.wide.u32 	%rd21, %r121, 4;
	add.s64 	%rd22, %rd1, %rd21;
	ld.global.u32 	%r78, [%rd22];
	mad.lo.s32 	%r79, %r78, %r77, %r76;
	st.global.u32 	[%rd3], %r79;
	ld.global.u32 	%r80, [%rd10+24];
	mul.wide.u32 	%rd23, %r120, 4;
	add.s64 	%rd24, %rd1, %rd23;
	ld.global.u32 	%r81, [%rd24];
	mad.lo.s32 	%r82, %r81, %r80, %r79;
	st.global.u32 	[%rd3], %r82;
	ld.global.u32 	%r83, [%rd10+28];
	mul.wide.u32 	%rd25, %r119, 4;
	add.s64 	%rd26, %rd1, %rd25;
	ld.global.u32 	%r84, [%rd26];
	mad.lo.s32 	%r128, %r84, %r83, %r82;
	st.global.u32 	[%rd3], %r128;
	add.s32 	%r126, %r126, 8;
	add.s32 	%r125, %r125, %r9;
	add.s32 	%r124, %r124, %r9;
	add.s32 	%r123, %r123, %r9;
	add.s32 	%r122, %r122, %r9;
	add.s32 	%r121, %r121, %r9;
	add.s32 	%r120, %r120, %r9;
	add.s32 	%r119, %r119, %r9;
	add.s32 	%r118, %r118, %r9;
	add.s32 	%r117, %r117, 8;
	setp.ne.s32 	%p5, %r126, 0;
	mov.u32 	%r131, %r6;
	@%p5 bra 	$L__BB0_4;
$L__BB0_5:
	setp.eq.s32 	%p6, %r4, 0;
	@%p6 bra 	$L__BB0_13;
	add.s32 	%r85, %r4, -1;
	setp.lt.u32 	%p7, %r85, 3;
	@%p7 bra 	$L__BB0_8;
	add.s32 	%r86, %r131, %r17;
	mul.wide.u32 	%rd27, %r86, 4;
	add.s64 	%rd28, %rd2, %rd27;
	ld.global.u32 	%r87, [%rd28];
	mad.lo.s32 	%r88, %r131, %r52, %r3;
	mul.wide.u32 	%rd29, %r88, 4;
	add.s64 	%rd30, %rd1, %rd29;
	ld.global.u32 	%r89, [%rd30];
	mad.lo.s32 	%r90, %r89, %r87, %r128;
	st.global.u32 	[%rd3], %r90;
	cvt.u64.u32 	%rd31, %r17;
	cvt.u64.u32 	%rd32, %r131;
	add.s64 	%rd33, %rd32, %rd31;
	shl.b64 	%rd34, %rd33, 2;
	add.s64 	%rd35, %rd2, %rd34;
	ld.global.u32 	%r91, [%rd35+4];
	add.s32 	%r92, %r88, %r52;
	mul.wide.u32 	%rd36, %r92, 4;
	add.s64 	%rd37, %rd1, %rd36;
	ld.global.u32 	%r93, [%rd37];
	mad.lo.s32 	%r94, %r93, %r91, %r90;
	st.global.u32 	[%rd3], %r94;
	ld.global.u32 	%r95, [%rd35+8];
	add.s32 	%r96, %r92, %r52;
	mul.wide.u32 	%rd38, %r96, 4;
	add.s64 	%rd39, %rd1, %rd38;
	ld.global.u32 	%r97, [%rd39];
	mad.lo.s32 	%r98, %r97, %r95, %r94;
	st.global.u32 	[%rd3], %r98;
	ld.global.u32 	%r99, [%rd35+12];
	add.s32 	%r100, %r96, %r52;
	mul.wide.u32 	%rd40, %r100, 4;
	add.s64 	%rd41, %rd1, %rd40;
	ld.global.u32 	%r101, [%rd41];
	mad.lo.s32 	%r128, %r101, %r99, %r98;
	st.global.u32 	[%rd3], %r128;
	add.s32 	%r131, %r131, 4;
$L__BB0_8:
	setp.eq.s32 	%p8, %r5, 0;
	@%p8 bra 	$L__BB0_13;
	setp.eq.s32 	%p9, %r5, 1;
	@%p9 bra 	$L__BB0_11;
	add.s32 	%r102, %r131, %r17;
	mul.wide.u32 	%rd42, %r102, 4;
	add.s64 	%rd43, %rd2, %rd42;
	ld.global.u32 	%r103, [%rd43];
	mad.lo.s32 	%r104, %r131, %r52, %r3;
	mul.wide.u32 	%rd44, %r104, 4;
	add.s64 	%rd45, %rd1, %rd44;
	ld.global.u32 	%r105, [%rd45];
	mad.lo.s32 	%r106, %r105, %r103, %r128;
	st.global.u32 	[%rd3], %r106;
	cvt.u64.u32 	%rd46, %r17;
	cvt.u64.u32 	%rd47, %r131;
	add.s64 	%rd48, %rd47, %rd46;
	shl.b64 	%rd49, %rd48, 2;
	add.s64 	%rd50, %rd2, %rd49;
	ld.global.u32 	%r107, [%rd50+4];
	add.s32 	%r108, %r104, %r52;
	mul.wide.u32 	%rd51, %r108, 4;
	add.s64 	%rd52, %rd1, %rd51;
	ld.global.u32 	%r109, [%rd52];
	mad.lo.s32 	%r128, %r109, %r107, %r106;
	st.global.u32 	[%rd3], %r128;
	add.s32 	%r131, %r131, 2;
$L__BB0_11:
	and.b32  	%r110, %r52, 1;
	setp.eq.b32 	%p10, %r110, 1;
	not.pred 	%p11, %p10;
	@%p11 bra 	$L__BB0_13;
	add.s32 	%r111, %r131, %r17;
	mul.wide.u32 	%rd53, %r111, 4;
	add.s64 	%rd54, %rd2, %rd53;
	ld.global.u32 	%r112, [%rd54];
	mad.lo.s32 	%r113, %r131, %r52, %r3;
	mul.wide.u32 	%rd55, %r113, 4;
	add.s64 	%rd56, %rd1, %rd55;
	ld.global.u32 	%r114, [%rd56];
	mad.lo.s32 	%r115, %r114, %r112, %r128;
	st.global.u32 	[%rd3], %r115;
$L__BB0_13:
	add.s32 	%r116, %r116, 1;
	setp.ne.s32 	%p12, %r116, %r52;
	@%p12 bra 	$L__BB0_2;
$L__BB0_14:
	ret;

}


// ===== COMPILED SASS (sm_100) =====

	.target	sm_100

	.elftype	@"ET_EXEC"


//--------------------- .note.nv.tkinfo           --------------------------
	.section	.note.nv.tkinfo,"",@"SHT_NOTE"
	.sectionflags	@"SHF_NOTE_NV_TKINFO"
	.tkinfo
        /*0018*/ 	.word	0x00000002
        /*0030*/ 	.string	""
        /*0030*/ 	.string	"ptxas"
        /*0030*/ 	.string	"Cuda compilation tools, release 13.0, V13.0.88"
        /*0030*/ 	.string	"Build cuda_13.0.r13.0/compiler.36424714_0"
        /*0030*/ 	.string	"-arch sm_100 -m 64 "



//--------------------- .note.nv.cuinfo           --------------------------
	.section	.note.nv.cuinfo,"",@"SHT_NOTE"
	.sectionflags	@"SHF_NOTE_NV_CUINFO"
        /*0018*/ 	.short	0x0002
        /*001a*/ 	.short	0x0064
        /*001c*/ 	.short	0x0082
	.zero		2


//--------------------- .nv.info                  --------------------------
	.section	.nv.info,"",@"SHT_CUDA_INFO"
	.align	4


	//----- nvinfo : EIATTR_REGCOUNT
	.align		4
        /*0000*/ 	.byte	0x04, 0x2f
        /*0002*/ 	.short	(.L_1 - .L_0)
	.align		4
.L_0:
        /*0004*/ 	.word	index@(_Z17matrixMultiplyGPUPiS_S_i)
        /*0008*/ 	.word	0x00000020


	//----- nvinfo : EIATTR_FRAME_SIZE
	.align		4
.L_1:
        /*000c*/ 	.byte	0x04, 0x11
        /*000e*/ 	.short	(.L_3 - .L_2)
	.align		4
.L_2:
        /*0010*/ 	.word	index@(_Z17matrixMultiplyGPUPiS_S_i)
        /*0014*/ 	.word	0x00000000


	//----- nvinfo : EIATTR_MIN_STACK_SIZE
	.align		4
.L_3:
        /*0018*/ 	.byte	0x04, 0x12
        /*001a*/ 	.short	(.L_5 - .L_4)
	.align		4
.L_4:
        /*001c*/ 	.word	index@(_Z17matrixMultiplyGPUPiS_S_i)
        /*0020*/ 	.word	0x00000000
.L_5:


//--------------------- .nv.compat                --------------------------
	.section	.nv.compat,"",@"SHT_CUDA_COMPAT_INFO"
	.align	4
        /*0000*/ 	.byte	0x02, 0x09, 0x00, 0x00, 0x02, 0x02, 0x01, 0x00, 0x02, 0x05, 0x05, 0x00, 0x03, 0x07, 0x01, 0x01
        /*0010*/ 	.byte	0x02, 0x03, 0x00, 0x00, 0x02, 0x06, 0x01, 0x00, 0x04, 0x0b, 0x08, 0x00, 0x09, 0x00, 0x00, 0x00
        /*0020*/ 	.byte	0x00, 0x00, 0x00, 0x00


//--------------------- .nv.info._Z17matrixMultiplyGPUPiS_S_i --------------------------
	.section	.nv.info._Z17matrixMultiplyGPUPiS_S_i,"",@"SHT_CUDA_INFO"
	.sectionflags	@""
	.align	4


	//----- nvinfo : EIATTR_CUDA_API_VERSION
	.align		4
        /*0000*/ 	.byte	0x04, 0x37
        /*0002*/ 	.short	(.L_7 - .L_6)
.L_6:
        /*0004*/ 	.word	0x00000082


	//----- nvinfo : EIATTR_KPARAM_INFO
	.align		4
.L_7:
        /*0008*/ 	.byte	0x04, 0x17
        /*000a*/ 	.short	(.L_9 - .L_8)
.L_8:
        /*000c*/ 	.word	0x00000000
        /*0010*/ 	.short	0x0003
        /*0012*/ 	.short	0x0018
        /*0014*/ 	.byte	0x00, 0xf0, 0x11, 0x00


	//----- nvinfo : EIATTR_KPARAM_INFO
	.align		4
.L_9:
        /*0018*/ 	.byte	0x04, 0x17
        /*001a*/ 	.short	(.L_11 - .L_10)
.L_10:
        /*001c*/ 	.word	0x00000000
        /*0020*/ 	.short	0x0002
        /*0022*/ 	.short	0x0010
        /*0024*/ 	.byte	0x00, 0xf5, 0x21, 0x00


	//----- nvinfo : EIATTR_KPARAM_INFO
	.align		4
.L_11:
        /*0028*/ 	.byte	0x04, 0x17
        /*002a*/ 	.short	(.L_13 - .L_12)
.L_12:
        /*002c*/ 	.word	0x00000000
        /*0030*/ 	.short	0x0001
        /*0032*/ 	.short	0x0008
        /*0034*/ 	.byte	0x00, 0xf5, 0x21, 0x00


	//----- nvinfo : EIATTR_KPARAM_INFO
	.align		4
.L_13:
        /*0038*/ 	.byte	0x04, 0x17
        /*003a*/ 	.short	(.L_15 - .L_14)
.L_14:
        /*003c*/ 	.word	0x00000000
        /*0040*/ 	.short	0x0000
        /*0042*/ 	.short	0x0000
        /*0044*/ 	.byte	0x00, 0xf5, 0x21, 0x00


	//----- nvinfo : EIATTR_SPARSE_MMA_MASK
	.align		4
.L_15:
        /*0048*/ 	.byte	0x03, 0x50
        /*004a*/ 	.short	0x0000


	//----- nvinfo : EIATTR_MAXREG_COUNT
	.align		4
        /*004c*/ 	.byte	0x03, 0x1b
        /*004e*/ 	.short	0x00ff


	//----- nvinfo : EIATTR_MERCURY_ISA_VERSION
	.align		4
        /*0050*/ 	.byte	0x03, 0x5f
        /*0052*/ 	.short	0x0101


	//----- nvinfo : EIATTR_VRC_CTA_INIT_COUNT
	.align		4
        /*0054*/ 	.byte	0x02, 0x4a
	.zero		1
	.zero		1


	//----- nvinfo : EIATTR_EXIT_INSTR_OFFSETS
	.align		4
        /*0058*/ 	.byte	0x04, 0x1c
        /*005a*/ 	.short	(.L_17 - .L_16)


	//   ....[0]....
.L_16:
        /*005c*/ 	.word	0x000000a0


	//   ....[1]....
        /*0060*/ 	.word	0x00000d90


	//----- nvinfo : EIATTR_CBANK_PARAM_SIZE
	.align		4
.L_17:
        /*0064*/ 	.byte	0x03, 0x19
        /*0066*/ 	.short	0x001c


	//----- nvinfo : EIATTR_PARAM_CBANK
	.align		4
        /*0068*/ 	.byte	0x04, 0x0a
        /*006a*/ 	.short	(.L_19 - .L_18)
	.align		4
.L_18:
        /*006c*/ 	.word	index@(.nv.constant0._Z17matrixMultiplyGPUPiS_S_i)
        /*0070*/ 	.short	0x0380
        /*0072*/ 	.short	0x001c


	//----- nvinfo : EIATTR_SW_WAR
	.align		4
.L_19:
        /*0074*/ 	.byte	0x04, 0x36
        /*0076*/ 	.short	(.L_21 - .L_20)
.L_20:
        /*0078*/ 	.word	0x00000008
.L_21:


//--------------------- .nv.callgraph             --------------------------
	.section	.nv.callgraph,"",@"SHT_CUDA_CALLGRAPH"
	.align	4
	.sectionentsize	8
	.align		4
        /*0000*/ 	.word	0x00000000
	.align		4
        /*0004*/ 	.word	0xffffffff
	.align		4
        /*0008*/ 	.word	0x00000000
	.align		4
        /*000c*/ 	.word	0xfffffffe
	.align		4
        /*0010*/ 	.word	0x00000000
	.align		4
        /*0014*/ 	.word	0xfffffffd
	.align		4
        /*0018*/ 	.word	0x00000000
	.align		4
        /*001c*/ 	.word	0xfffffffc


//--------------------- .text._Z17matrixMultiplyGPUPiS_S_i --------------------------
	.section	.text._Z17matrixMultiplyGPUPiS_S_i,"ax",@progbits
	.align	128
        .global         _Z17matrixMultiplyGPUPiS_S_i
        .type           _Z17matrixMultiplyGPUPiS_S_i,@function
        .size           _Z17matrixMultiplyGPUPiS_S_i,(.L_x_7 - _Z17matrixMultiplyGPUPiS_S_i)
        .other          _Z17matrixMultiplyGPUPiS_S_i,@"STO_CUDA_ENTRY STV_DEFAULT"
_Z17matrixMultiplyGPUPiS_S_i:
.text._Z17matrixMultiplyGPUPiS_S_i:
[----:B------:R-:W-:Y:S01]  /*0000*/  LDC R1, c[0x0][0x37c] ;  /* 0x0000df00ff017b82 */ /* 0x000fe20000000800 */
[----:B------:R-:W0:Y:S07]  /*0010*/  S2R R2, SR_TID.X ;  /* 0x0000000000027919 */ /* 0x000e2e0000002100 */
[----:B------:R-:W1:Y:S01]  /*0020*/  S2UR UR4, SR_CTAID.X ;  /* 0x00000000000479c3 */ /* 0x000e620000002500 */
[----:B------:R-:W2:Y:S01]  /*0030*/  LDCU UR8, c[0x0][0x398] ;  /* 0x00007300ff0877ac */ /* 0x000ea20008000800 */
[----:B------:R-:W1:Y:S01]  /*0040*/  LDCU UR5, c[0x0][0x360] ;  /* 0x00006c00ff0577ac */ /* 0x000e620008000800 */
[----:B--2---:R-:W-:-:S02]  /*0050*/  UISETP.GE.AND UP0, UPT, UR8, 0x1, UPT ;  /* 0x000000010800788c */ /* 0x004fc4000bf06270 */
[----:B-1----:R-:W-:-:S04]  /*0060*/  UIMAD UR4, UR4, UR5, URZ ;  /* 0x00000005040472a4 */ /* 0x002fc8000f8e02ff */
[----:B------:R-:W-:Y:S02]  /*0070*/  PLOP3.LUT P0, PT, PT, PT, UP0, 0x80, 0x8 ;  /* 0x000000000008781c */ /* 0x000fe40003f0f008 */
[----:B0-----:R-:W-:-:S04]  /*0080*/  IADD3 R0, PT, PT, R2, UR4, RZ ;  /* 0x0000000402007c10 */ /* 0x001fc8000fffe0ff */
[----:B------:R-:W-:-:S13]  /*0090*/  ISETP.GE.U32.OR P0, PT, R0, UR8, !P0 ;  /* 0x0000000800007c0c */ /* 0x000fda000c706470 */
[----:B------:R-:W-:Y:S05]  /*00a0*/  @P0 EXIT ;  /* 0x000000000000094d */ /* 0x000fea0003800000 */
[----:B------:R-:W-:Y:S01]  /*00b0*/  MOV R7, UR8 ;  /* 0x0000000800077c02 */ /* 0x000fe20008000f00 */
[----:B------:R-:W0:Y:S03]  /*00c0*/  LDCU.64 UR12, c[0x0][0x358] ;  /* 0x00006b00ff0c77ac */ /* 0x000e260008000a00 */
[C---:B------:R-:W-:Y:S01]  /*00d0*/  LEA R3, R7.reuse, R0, 0x2 ;  /* 0x0000000007037211 */ /* 0x040fe200078e10ff */
[C---:B------:R-:W-:Y:S01]  /*00e0*/  IMAD R4, R7.reuse, 0x5, R0 ;  /* 0x0000000507047824 */ /* 0x040fe200078e0200 */
[C---:B------:R-:W-:Y:S01]  /*00f0*/  IADD3 R2, PT, PT, R7.reuse, UR4, R2 ;  /* 0x0000000407027c10 */ /* 0x040fe2000fffe002 */
[C-C-:B------:R-:W-:Y:S01]  /*0100*/  IMAD R5, R7.reuse, 0x6, R0.reuse ;  /* 0x0000000607057824 */ /* 0x140fe200078e0200 */
[----:B------:R-:W-:Y:S01]  /*0110*/  ULOP3.LUT UR8, UR8, 0x7ffffff8, URZ, 0xc0, !UPT ;  /* 0x7ffffff808087892 */ /* 0x000fe2000f8ec0ff */
[----:B------:R-:W-:Y:S01]  /*0120*/  IMAD R6, R7, 0x7, R0 ;  /* 0x0000000707067824 */ /* 0x000fe200078e0200 */
[----:B------:R-:W-:-:S10]  /*0130*/  UMOV UR4, URZ ;  /* 0x000000ff00047c82 */ /* 0x000fd40008000000 */
.L_x_5:
[----:B-1----:R-:W1:Y:S01]  /*0140*/  LDCU UR15, c[0x0][0x398] ;  /* 0x00007300ff0f77ac */ /* 0x002e620008000800 */
[----:B0-23--:R-:W2:Y:S01]  /*0150*/  LDC.64 R12, c[0x0][0x390] ;  /* 0x0000e400ff0c7b82 */ /* 0x00dea20000000a00 */
[----:B-1----:R-:W-:-:S06]  /*0160*/  UIMAD UR9, UR4, UR15, URZ ;  /* 0x0000000f040972a4 */ /* 0x002fcc000f8e02ff */
[----:B------:R-:W-:-:S04]  /*0170*/  VIADD R7, R0, UR9 ;  /* 0x0000000900077c36 */ /* 0x000fc80008000000 */
[----:B--2---:R-:W-:-:S05]  /*0180*/  IMAD.WIDE.U32 R12, R7, 0x4, R12 ;  /* 0x00000004070c7825 */ /* 0x004fca00078e000c */
[----:B0----5:R0:W5:Y:S01]  /*0190*/  LDG.E R25, desc[UR12][R12.64] ;  /* 0x0000000c0c197981 */ /* 0x021162000c1e1900 */
[----:B------:R-:W-:Y:S02]  /*01a0*/  UIADD3 UR5, UPT, UPT, UR15, -0x1, URZ ;  /* 0xffffffff0f057890 */ /* 0x000fe4000fffe0ff */
[----:B------:R-:W-:Y:S02]  /*01b0*/  UIADD3 UR4, UPT, UPT, UR4, 0x1, URZ ;  /* 0x0000000104047890 */ /* 0x000fe4000fffe0ff */
[----:B------:R-:W-:Y:S02]  /*01c0*/  UISETP.GE.U32.AND UP1, UPT, UR5, 0x7, UPT ;  /* 0x000000070500788c */ /* 0x000fe4000bf26070 */
[----:B------:R-:W-:Y:S01]  /*01d0*/  UISETP.NE.AND UP0, UPT, UR4, UR15, UPT ;  /* 0x0000000f0400728c */ /* 0x000fe2000bf05270 */
[----:B------:R-:W-:-:S06]  /*01e0*/  UMOV UR5, URZ ;  /* 0x000000ff00057c82 */ /* 0x000fcc0008000000 */
[----:B0-----:R-:W-:Y:S05]  /*01f0*/  BRA.U !UP1, `(.L_x_0) ;  /* 0x0000000509607547 */ /* 0x001fea000b800000 */
[----:B------:R-:W0:Y:S01]  /*0200*/  LDC R15, c[0x0][0x398] ;  /* 0x0000e600ff0f7b82 */ /* 0x000e220000000800 */
[----:B------:R-:W-:Y:S01]  /*0210*/  MOV R9, R0 ;  /* 0x0000000000097202 */ /* 0x000fe20000000f00 */
[----:B------:R-:W-:Y:S01]  /*0220*/  IMAD.MOV.U32 R22, RZ, RZ, R4 ;  /* 0x000000ffff167224 */ /* 0x000fe200078e0004 */
[----:B------:R-:W-:Y:S01]  /*0230*/  MOV R10, R6 ;  /* 0x00000006000a7202 */ /* 0x000fe20000000f00 */
[----:B------:R-:W1:Y:S01]  /*0240*/  LDCU.128 UR16, c[0x0][0x380] ;  /* 0x00007000ff1077ac */ /* 0x000e620008000c00 */
[----:B------:R-:W-:Y:S02]  /*0250*/  MOV R11, R5 ;  /* 0x00000005000b7202 */ /* 0x000fe40000000f00 */
[----:B------:R-:W-:Y:S01]  /*0260*/  MOV R8, R3 ;  /* 0x0000000300087202 */ /* 0x000fe20000000f00 */
[----:B------:R-:W-:Y:S01]  /*0270*/  UIADD3 UR6, UPT, UPT, -UR8, URZ, URZ ;  /* 0x000000ff08067290 */ /* 0x000fe2000fffe1ff */
[----:B------:R-:W-:Y:S01]  /*0280*/  MOV R7, R2 ;  /* 0x0000000200077202 */ /* 0x000fe20000000f00 */
[----:B------:R-:W-:Y:S01]  /*0290*/  UMOV UR5, UR9 ;  /* 0x0000000900057c82 */ /* 0x000fe20008000000 */
[C---:B0-----:R-:W-:Y:S01]  /*02a0*/  LEA R23, R15.reuse, R0, 0x1 ;  /* 0x000000000f177211 */ /* 0x041fe200078e08ff */
[----:B-1----:R-:W-:-:S08]  /*02b0*/  IMAD R24, R15, 0x3, R0 ;  /* 0x000000030f187824 */ /* 0x002fd000078e0200 */
.L_x_1:
[----:B------:R-:W-:Y:S01]  /*02c0*/  UIMAD.WIDE.U32 UR10, UR5, 0x4, UR16 ;  /* 0x00000004050a78a5 */ /* 0x000fe2000f8e0010 */
[----:B------:R-:W-:-:S04]  /*02d0*/  IMAD.MOV.U32 R18, RZ, RZ, 0x4 ;  /* 0x00000004ff127424 */ /* 0x000fc800078e00ff */
[----:B------:R-:W-:Y:S01]  /*02e0*/  IMAD.WIDE.U32 R18, R9, R18, UR18 ;  /* 0x0000001209127e25 */ /* 0x000fe2000f8e0012 */
[----:B------:R-:W-:Y:S02]  /*02f0*/  MOV R20, UR10 ;  /* 0x0000000a00147c02 */ /* 0x000fe40008000f00 */
[----:B------:R-:W-:-:S03]  /*0300*/  MOV R21, UR11 ;  /* 0x0000000b00157c02 */ /* 0x000fc60008000f00 */
[----:B------:R-:W2:Y:S04]  /*0310*/  LDG.E R18, desc[UR12][R18.64] ;  /* 0x0000000c12127981 */ /* 0x000ea8000c1e1900 */
[----:B------:R-:W2:Y:S01]  /*0320*/  LDG.E R20, desc[UR12][R20.64] ;  /* 0x0000000c14147981 */ /* 0x000ea2000c1e1900 */
[----:B------:R-:W-:Y:S02]  /*0330*/  HFMA2 R14, -RZ, RZ, 0, 2.384185791015625e-07 ;  /* 0x00000004ff0e7431 */ /* 0x000fe400000001ff */
[----:B------:R-:W-:Y:S01]  /*0340*/  IMAD.U32 R16, RZ, RZ, UR10 ;  /* 0x0000000aff107e24 */ /* 0x000fe2000f8e00ff */
[----:B------:R-:W-:Y:S02]  /*0350*/  MOV R17, UR11 ;  /* 0x0000000b00117c02 */ /* 0x000fe40008000f00 */
[----:B------:R-:W-:-:S04]  /*0360*/  IMAD.WIDE.U32 R14, R7, R14, UR18 ;  /* 0x00000012070e7e25 */ /* 0x000fc8000f8e000e */
[----:B-12--5:R-:W-:-:S05]  /*0370*/  IMAD R25, R20, R18, R25 ;  /* 0x0000001214197224 */ /* 0x026fca00078e0219 */
[----:B------:R0:W-:Y:S04]  /*0380*/  STG.E desc[UR12][R12.64], R25 ;  /* 0x000000190c007986 */ /* 0x0001e8000c10190c */
[----:B------:R-:W2:Y:S04]  /*0390*/  LDG.E R14, desc[UR12][R14.64] ;  /* 0x0000000c0e0e7981 */ /* 0x000ea8000c1e1900 */
[----:B------:R-:W2:Y:S01]  /*03a0*/  LDG.E R16, desc[UR12][R16.64+0x4] ;  /* 0x0000040c10107981 */ /* 0x000ea2000c1e1900 */
[----:B------:R-:W-:Y:S02]  /*03b0*/  MOV R26, 0x4 ;  /* 0x00000004001a7802 */ /* 0x000fe40000000f00 */
[----:B------:R-:W-:-:S03]  /*03c0*/  MOV R20, UR10 ;  /* 0x0000000a00147c02 */ /* 0x000fc60008000f00 */
[----:B------:R-:W-:-:S04]  /*03d0*/  IMAD.WIDE.U32 R18, R23, R26, UR18 ;  /* 0x0000001217127e25 */ /* 0x000fc8000f8e001a */
[----:B--2---:R-:W-:-:S05]  /*03e0*/  IMAD R27, R16, R14, R25 ;  /* 0x0000000e101b7224 */ /* 0x004fca00078e0219 */
[----:B------:R1:W-:Y:S04]  /*03f0*/  STG.E desc[UR12][R12.64], R27 ;  /* 0x0000001b0c007986 */ /* 0x0003e8000c10190c */
[----:B------:R-:W0:Y:S04]  /*0400*/  LDG.E R18, desc[UR12][R18.64] ;  /* 0x0000000c12127981 */ /* 0x000e28000c1e1900 */
[----:B------:R-:W0:Y:S01]  /*0410*/  LDG.E R20, desc[UR12][R20.64+0x8] ;  /* 0x0000080c14147981 */ /* 0x000e22000c1e1900 */
[----:B------:R-:W-:Y:S01]  /*0420*/  IMAD.MOV.U32 R29, RZ, RZ, 0x4 ;  /* 0x00000004ff1d7424 */ /* 0x000fe200078e00ff */
[----:B------:R-:W-:-:S03]  /*0430*/  MOV R16, UR10 ;  /* 0x0000000a00107c02 */ /* 0x000fc60008000f00 */
[----:B------:R-:W-:-:S04]  /*0440*/  IMAD.WIDE.U32 R14, R24, R29, UR18 ;  /* 0x00000012180e7e25 */ /* 0x000fc8000f8e001d */
[----:B0-----:R-:W-:-:S05]  /*0450*/  IMAD R25, R20, R18, R27 ;  /* 0x0000001214197224 */ /* 0x001fca00078e021b */
[----:B------:R0:W-:Y:S04]  /*0460*/  STG.E desc[UR12][R12.64], R25 ;  /* 0x000000190c007986 */ /* 0x0001e8000c10190c */
[----:B------:R-:W1:Y:S04]  /*0470*/  LDG.E R14, desc[UR12][R14.64] ;  /* 0x0000000c0e0e7981 */ /* 0x000e68000c1e1900 */
[----:B------:R-:W1:Y:S01]  /*0480*/  LDG.E R16, desc[UR12][R16.64+0xc] ;  /* 0x00000c0c10107981 */ /* 0x000e62000c1e1900 */
[----:B------:R-:W-:Y:S01]  /*0490*/  IMAD.WIDE.U32 R18, R8, R29, UR18 ;  /* 0x0000001208127e25 */ /* 0x000fe2000f8e001d */
[----:B------:R-:W-:-:S03]  /*04a0*/  MOV R20, UR10 ;  /* 0x0000000a00147c02 */ /* 0x000fc60008000f00 */
[----:B-1----:R-:W-:-:S05]  /*04b0*/  IMAD R27, R16, R14, R25 ;  /* 0x0000000e101b7224 */ /* 0x002fca00078e0219 */
[----:B------:R1:W-:Y:S04]  /*04c0*/  STG.E desc[UR12][R12.64], R27 ;  /* 0x0000001b0c007986 */ /* 0x0003e8000c10190c */
[----:B------:R-:W0:Y:S04]  /*04d0*/  LDG.E R18, desc[UR12][R18.64] ;  /* 0x0000000c12127981 */ /* 0x000e28000c1e1900 */
[----:B------:R-:W0:Y:S01]  /*04e0*/  LDG.E R20, desc[UR12][R20.64+0x10] ;  /* 0x0000100c14147981 */ /* 0x000e22000c1e1900 */
[----:B------:R-:W-:Y:S01]  /*04f0*/  IMAD.WIDE.U32 R14, R22, R29, UR18 ;  /* 0x00000012160e7e25 */ /* 0x000fe2000f8e001d */
[----:B------:R-:W-:-:S03]  /*0500*/  MOV R16, UR10 ;  /* 0x0000000a00107c02 */ /* 0x000fc60008000f00 */
[----:B0-----:R-:W-:-:S05]  /*0510*/  IMAD R25, R20, R18, R27 ;  /* 0x0000001214197224 */ /* 0x001fca00078e021b */
[----:B------:R0:W-:Y:S04]  /*0520*/  STG.E desc[UR12][R12.64], R25 ;  /* 0x000000190c007986 */ /* 0x0001e8000c10190c */
[----:B------:R-:W1:Y:S04]  /*0530*/  LDG.E R14, desc[UR12][R14.64] ;  /* 0x0000000c0e0e7981 */ /* 0x000e68000c1e1900 */
[----:B------:R-:W1:Y:S01]  /*0540*/  LDG.E R16, desc[UR12][R16.64+0x14] ;  /* 0x0000140c10107981 */ /* 0x000e62000c1e1900 */
[----:B------:R-:W-:-:S04]  /*0550*/  IMAD.WIDE.U32 R18, R11, R26, UR18 ;  /* 0x000000120b127e25 */ /* 0x000fc8000f8e001a */
[----:B------:R-:W-:Y:S02]  /*0560*/  IMAD.U32 R20, RZ, RZ, UR10 ;  /* 0x0000000aff147e24 */ /* 0x000fe4000f8e00ff */
[----:B-1----:R-:W-:-:S05]  /*0570*/  IMAD R27, R16, R14, R25 ;  /* 0x0000000e101b7224 */ /* 0x002fca00078e0219 */
[----:B------:R1:W-:Y:S04]  /*0580*/  STG.E desc[UR12][R12.64], R27 ;  /* 0x0000001b0c007986 */ /* 0x0003e8000c10190c */
[----:B------:R-:W2:Y:S04]  /*0590*/  LDG.E R18, desc[UR12][R18.64] ;  /* 0x0000000c12127981 */ /* 0x000ea8000c1e1900 */
[----:B------:R-:W2:Y:S01]  /*05a0*/  LDG.E R20, desc[UR12][R20.64+0x18] ;  /* 0x0000180c14147981 */ /* 0x000ea2000c1e1900 */
[----:B------:R-:W-:Y:S01]  /*05b0*/  IMAD.WIDE.U32 R14, R10, R26, UR18 ;  /* 0x000000120a0e7e25 */ /* 0x000fe2000f8e001a */
[----:B------:R-:W-:-:S03]  /*05c0*/  MOV R16, UR10 ;  /* 0x0000000a00107c02 */ /* 0x000fc60008000f00 */
[----:B--2---:R-:W-:-:S05]  /*05d0*/  IMAD R29, R20, R18, R27 ;  /* 0x00000012141d7224 */ /* 0x004fca00078e021b */
[----:B------:R1:W-:Y:S04]  /*05e0*/  STG.E desc[UR12][R12.64], R29 ;  /* 0x0000001d0c007986 */ /* 0x0003e8000c10190c */
[----:B------:R2:W0:Y:S04]  /*05f0*/  LDG.E R14, desc[UR12][R14.64] ;  /* 0x0000000c0e0e7981 */ /* 0x000428000c1e1900 */
[----:B------:R3:W0:Y:S01]  /*0600*/  LDG.E R16, desc[UR12][R16.64+0x1c] ;  /* 0x00001c0c10107981 */ /* 0x000622000c1e1900 */
[----:B------:R-:W-:Y:S01]  /*0610*/  UIADD3 UR6, UPT, UPT, UR6, 0x8, URZ ;  /* 0x0000000806067890 */ /* 0x000fe2000fffe0ff */
[----:B------:R-:W-:Y:S01]  /*0620*/  IMAD.U32 R21, RZ, RZ, UR15 ;  /* 0x0000000fff157e24 */ /* 0x000fe2000f8e00ff */
[----:B------:R-:W-:Y:S01]  /*0630*/  MOV R26, UR15 ;  /* 0x0000000f001a7c02 */ /* 0x000fe20008000f00 */
[----:B------:R-:W-:Y:S01]  /*0640*/  UIADD3 UR5, UPT, UPT, UR5, 0x8, URZ ;  /* 0x0000000805057890 */ /* 0x000fe2000fffe0ff */
[----:B------:R-:W-:Y:S01]  /*0650*/  MOV R18, UR15 ;  /* 0x0000000f00127c02 */ /* 0x000fe20008000f00 */
[----:B------:R-:W-:Y:S01]  /*0660*/  UISETP.NE.AND UP1, UPT, UR6, URZ, UPT ;  /* 0x000000ff0600728c */ /* 0x000fe2000bf25270 */
[----:B--2---:R-:W-:Y:S01]  /*0670*/  IMAD.U32 R15, RZ, RZ, UR15 ;  /* 0x0000000fff0f7e24 */ /* 0x004fe2000f8e00ff */
[----:B------:R-:W-:-:S02]  /*0680*/  MOV R19, UR15 ;  /* 0x0000000f00137c02 */ /* 0x000fc40008000f00 */
[----:B---3--:R-:W-:Y:S02]  /*0690*/  MOV R17, UR15 ;  /* 0x0000000f00117c02 */ /* 0x008fe40008000f00 */
[----:B------:R-:W-:Y:S02]  /*06a0*/  LEA R7, R26, R7, 0x3 ;  /* 0x000000071a077211 */ /* 0x000fe400078e18ff */
[----:B------:R-:W-:Y:S02]  /*06b0*/  LEA R23, R18, R23, 0x3 ;  /* 0x0000001712177211 */ /* 0x000fe400078e18ff */
[----:B------:R-:W-:Y:S02]  /*06c0*/  LEA R24, R19, R24, 0x3 ;  /* 0x0000001813187211 */ /* 0x000fe400078e18ff */
[----:B------:R-:W-:Y:S02]  /*06d0*/  LEA R8, R21, R8, 0x3 ;  /* 0x0000000815087211 */ /* 0x000fe400078e18ff */
[----:B------:R-:W-:-:S02]  /*06e0*/  LEA R22, R15, R22, 0x3 ;  /* 0x000000160f167211 */ /* 0x000fc400078e18ff */
[----:B------:R-:W-:Y:S01]  /*06f0*/  LEA R10, R17, R10, 0x3 ;  /* 0x0000000a110a7211 */ /* 0x000fe200078e18ff */
[----:B0-----:R-:W-:Y:S01]  /*0700*/  IMAD R25, R16, R14, R29 ;  /* 0x0000000e10197224 */ /* 0x001fe200078e021d */
[----:B------:R-:W-:Y:S02]  /*0710*/  MOV R14, UR15 ;  /* 0x0000000f000e7c02 */ /* 0x000fe40008000f00 */
[----:B------:R-:W-:Y:S02]  /*0720*/  MOV R16, UR15 ;  /* 0x0000000f00107c02 */ /* 0x000fe40008000f00 */
[----:B------:R1:W-:Y:S01]  /*0730*/  STG.E desc[UR12][R12.64], R25 ;  /* 0x000000190c007986 */ /* 0x0003e2000c10190c */
[----:B------:R-:W-:Y:S01]  /*0740*/  IMAD R11, R14, 0x8, R11 ;  /* 0x000000080e0b7824 */ /* 0x000fe200078e020b */
[----:B------:R-:W-:Y:S01]  /*0750*/  LEA R9, R16, R9, 0x3 ;  /* 0x0000000910097211 */ /* 0x000fe200078e18ff */
[----:B------:R-:W-:Y:S06]  /*0760*/  BRA.U UP1, `(.L_x_1) ;  /* 0xfffffff901d47547 */ /* 0x000fec000b83ffff */
[----:B------:R-:W-:-:S05]  /*0770*/  UMOV UR5, UR8 ;  /* 0x0000000800057c82 */ /* 0x000fca0008000000 */
.L_x_0:
[----:B------:R-:W0:Y:S02]  /*0780*/  LDCU UR6, c[0x0][0x398] ;  /* 0x00007300ff0677ac */ /* 0x000e240008000800 */
[----:B0-----:R-:W-:-:S04]  /*0790*/  ULOP3.LUT UR7, UR6, 0x7, URZ, 0xc0, !UPT ;  /* 0x0000000706077892 */ /* 0x001fc8000f8ec0ff */
[----:B------:R-:W-:-:S09]  /*07a0*/  UISETP.NE.AND UP1, UPT, UR7, URZ, UPT ;  /* 0x000000ff0700728c */ /* 0x000fd2000bf25270 */
[----:B------:R-:W-:Y:S05]  /*07b0*/  BRA.U !UP1, `(.L_x_2) ;  /* 0x0000000509707547 */ /* 0x000fea000b800000 */
[----:B------:R-:W-:Y:S02]  /*07c0*/  ULOP3.LUT UR10, UR6, 0x3, URZ, 0xc0, !UPT ;  /* 0x00000003060a7892 */ /* 0x000fe4000f8ec0ff */
[----:B------:R-:W-:Y:S02]  /*07d0*/  UIADD3 UR6, UPT, UPT, UR7, -0x1, URZ ;  /* 0xffffffff07067890 */ /* 0x000fe4000fffe0ff */
[----:B------:R-:W-:Y:S02]  /*07e0*/  UISETP.NE.AND UP1, UPT, UR10, URZ, UPT ;  /* 0x000000ff0a00728c */ /* 0x000fe4000bf25270 */
[----:B------:R-:W-:-:S09]  /*07f0*/  UISETP.GE.U32.AND UP2, UPT, UR6, 0x3, UPT ;  /* 0x000000030600788c */ /* 0x000fd2000bf46070 */
[----:B------:R-:W-:Y:S05]  /*0800*/  BRA.U !UP2, `(.L_x_3) ;  /* 0x000000010aa87547 */ /* 0x000fea000b800000 */
[----:B------:R-:W0:Y:S01]  /*0810*/  LDC.64 R10, c[0x0][0x380] ;  /* 0x0000e000ff0a7b82 */ /* 0x000e220000000a00 */
[----:B------:R-:W-:Y:S01]  /*0820*/  MOV R7, UR9 ;  /* 0x0000000900077c02 */ /* 0x000fe20008000f00 */
[----:B------:R-:W2:Y:S01]  /*0830*/  LDCU.64 UR6, c[0x0][0x380] ;  /* 0x00007000ff0677ac */ /* 0x000ea20008000a00 */
[----:B------:R-:W-:-:S03]  /*0840*/  MOV R17, UR5 ;  /* 0x0000000500117c02 */ /* 0x000fc60008000f00 */
[----:B------:R-:W-:Y:S02]  /*0850*/  VIADD R7, R7, UR5 ;  /* 0x0000000507077c36 */ /* 0x000fe40008000000 */
[----:B------:R-:W3:Y:S01]  /*0860*/  LDC.64 R8, c[0x0][0x388] ;  /* 0x0000e200ff087b82 */ /* 0x000ee20000000a00 */
[----:B------:R-:W-:Y:S02]  /*0870*/  IMAD R17, R17, UR15, R0 ;  /* 0x0000000f11117c24 */ /* 0x000fe4000f8e0200 */
[----:B0-----:R-:W-:-:S06]  /*0880*/  IMAD.WIDE.U32 R10, R7, 0x4, R10 ;  /* 0x00000004070a7825 */ /* 0x001fcc00078e000a */
[----:B------:R-:W1:Y:S01]  /*0890*/  LDG.E R10, desc[UR12][R10.64] ;  /* 0x0000000c0a0a7981 */ /* 0x000e62000c1e1900 */
[----:B---3--:R-:W-:-:S06]  /*08a0*/  IMAD.WIDE.U32 R14, R17, 0x4, R8 ;  /* 0x00000004110e7825 */ /* 0x008fcc00078e0008 */
[----:B------:R-:W1:Y:S01]  /*08b0*/  LDG.E R14, desc[UR12][R14.64] ;  /* 0x0000000c0e0e7981 */ /* 0x000e62000c1e1900 */
[----:B------:R-:W-:-:S04]  /*08c0*/  UIADD3 UR11, UP2, UPT, UR9, UR5, URZ ;  /* 0x00000005090b7290 */ /* 0x000fc8000ff5e0ff */
[----:B------:R-:W-:Y:S02]  /*08d0*/  UIADD3.X UR14, UPT, UPT, URZ, URZ, URZ, UP2, !UPT ;  /* 0x000000ffff0e7290 */ /* 0x000fe400097fe4ff */
[----:B--2---:R-:W-:Y:S01]  /*08e0*/  ULEA UR6, UP2, UR11, UR6, 0x2 ;  /* 0x000000060b067291 */ /* 0x004fe2000f8410ff */
[----:B------:R-:W-:-:S03]  /*08f0*/  IADD3 R7, PT, PT, R17, UR15, RZ ;  /* 0x0000000f11077c10 */ /* 0x000fc6000fffe0ff */
[----:B------:R-:W-:Y:S02]  /*0900*/  ULEA.HI.X UR7, UR11, UR7, UR14, 0x2, UP2 ;  /* 0x000000070b077291 */ /* 0x000fe400090f140e */
[----:B------:R-:W-:Y:S01]  /*0910*/  MOV R18, UR6 ;  /* 0x0000000600127c02 */ /* 0x000fe20008000f00 */
[----:B------:R-:W-:-:S03]  /*0920*/  IMAD.WIDE.U32 R16, R7, 0x4, R8 ;  /* 0x0000000407107825 */ /* 0x000fc600078e0008 */
[----:B------:R-:W-:Y:S01]  /*0930*/  MOV R19, UR7 ;  /* 0x0000000700137c02 */ /* 0x000fe20008000f00 */
[----:B-1---5:R-:W-:-:S05]  /*0940*/  IMAD R25, R10, R14, R25 ;  /* 0x0000000e0a197224 */ /* 0x022fca00078e0219 */
[----:B------:R0:W-:Y:S04]  /*0950*/  STG.E desc[UR12][R12.64], R25 ;  /* 0x000000190c007986 */ /* 0x0001e8000c10190c */
[----:B------:R-:W2:Y:S04]  /*0960*/  LDG.E R18, desc[UR12][R18.64+0x4] ;  /* 0x0000040c12127981 */ /* 0x000ea8000c1e1900 */
[----:B------:R-:W2:Y:S01]  /*0970*/  LDG.E R16, desc[UR12][R16.64] ;  /* 0x0000000c10107981 */ /* 0x000ea2000c1e1900 */
[----:B------:R-:W-:Y:S01]  /*0980*/  IADD3 R21, PT, PT, R7, UR15, RZ ;  /* 0x0000000f07157c10 */ /* 0x000fe2000fffe0ff */
[----:B------:R-:W-:Y:S01]  /*0990*/  IMAD.U32 R14, RZ, RZ, UR6 ;  /* 0x00000006ff0e7e24 */ /* 0x000fe2000f8e00ff */
[----:B------:R-:W-:-:S03]  /*09a0*/  MOV R15, UR7 ;  /* 0x00000007000f7c02 */ /* 0x000fc60008000f00 */
[----:B------:R-:W-:-:S04]  /*09b0*/  IMAD.WIDE.U32 R10, R21, 0x4, R8 ;  /* 0x00000004150a7825 */ /* 0x000fc800078e0008 */
[----:B--2---:R-:W-:-:S05]  /*09c0*/  IMAD R7, R18, R16, R25 ;  /* 0x0000001012077224 */ /* 0x004fca00078e0219 */
[----:B------:R2:W-:Y:S04]  /*09d0*/  STG.E desc[UR12][R12.64], R7 ;  /* 0x000000070c007986 */ /* 0x0005e8000c10190c */
[----:B------:R-:W3:Y:S04]  /*09e0*/  LDG.E R14, desc[UR12][R14.64+0x8] ;  /* 0x0000080c0e0e7981 */ /* 0x000ee8000c1e1900 */
[----:B------:R-:W3:Y:S01]  /*09f0*/  LDG.E R10, desc[UR12][R10.64] ;  /* 0x0000000c0a0a7981 */ /* 0x000ee2000c1e1900 */
[----:B------:R-:W-:Y:S02]  /*0a00*/  IADD3 R23, PT, PT, R21, UR15, RZ ;  /* 0x0000000f15177c10 */ /* 0x000fe4000fffe0ff */
[----:B------:R-:W-:-:S02]  /*0a10*/  MOV R16, UR6 ;  /* 0x0000000600107c02 */ /* 0x000fc40008000f00 */
[----:B------:R-:W-:Y:S01]  /*0a20*/  MOV R17, UR7 ;  /* 0x0000000700117c02 */ /* 0x000fe20008000f00 */
[----:B------:R-:W-:-:S04]  /*0a30*/  IMAD.WIDE.U32 R8, R23, 0x4, R8 ;  /* 0x0000000417087825 */ /* 0x000fc800078e0008 */
[----:B---3--:R-:W-:-:S05]  /*0a40*/  IMAD R21, R14, R10, R7 ;  /* 0x0000000a0e157224 */ /* 0x008fca00078e0207 */
[----:B------:R2:W-:Y:S04]  /*0a50*/  STG.E desc[UR12][R12.64], R21 ;  /* 0x000000150c007986 */ /* 0x0005e8000c10190c */
[----:B------:R-:W0:Y:S04]  /*0a60*/  LDG.E R8, desc[UR12][R8.64] ;  /* 0x0000000c08087981 */ /* 0x000e28000c1e1900 */
[----:B------:R-:W0:Y:S01]  /*0a70*/  LDG.E R16, desc[UR12][R16.64+0xc] ;  /* 0x00000c0c10107981 */ /* 0x000e22000c1e1900 */
[----:B------:R-:W-:Y:S01]  /*0a80*/  UIADD3 UR5, UPT, UPT, UR5, 0x4, URZ ;  /* 0x0000000405057890 */ /* 0x000fe2000fffe0ff */
[----:B0-----:R-:W-:-:S05]  /*0a90*/  IMAD R25, R16, R8, R21 ;  /* 0x0000000810197224 */ /* 0x001fca00078e0215 */
[----:B------:R2:W-:Y:S06]  /*0aa0*/  STG.E desc[UR12][R12.64], R25 ;  /* 0x000000190c007986 */ /* 0x0005ec000c10190c */
.L_x_3:
[----:B------:R-:W-:Y:S05]  /*0ab0*/  BRA.U !UP1, `(.L_x_2) ;  /* 0x0000000109b07547 */ /* 0x000fea000b800000 */
[----:B------:R-:W-:Y:S02]  /*0ac0*/  ULOP3.LUT UR6, UR15, 0x1, URZ, 0xc0, !UPT ;  /* 0x000000010f067892 */ /* 0x000fe4000f8ec0ff */
[----:B------:R-:W-:-:S04]  /*0ad0*/  UISETP.NE.AND UP1, UPT, UR10, 0x1, UPT ;  /* 0x000000010a00788c */ /* 0x000fc8000bf25270 */
[----:B--2---:R-:W-:-:S05]  /*0ae0*/  IMAD.U32 R7, RZ, RZ, UR6 ;  /* 0x00000006ff077e24 */ /* 0x004fca000f8e00ff */
[----:B------:R-:W-:Y:S01]  /*0af0*/  ISETP.NE.U32.AND P0, PT, R7, 0x1, PT ;  /* 0x000000010700780c */ /* 0x000fe20003f05070 */
[----:B------:R-:W-:-:S12]  /*0b00*/  BRA.U !UP1, `(.L_x_4) ;  /* 0x0000000109687547 */ /* 0x000fd8000b800000 */
[----:B------:R-:W0:Y:S01]  /*0b10*/  LDC.64 R10, c[0x0][0x380] ;  /* 0x0000e000ff0a7b82 */ /* 0x000e220000000a00 */
[----:B------:R-:W-:Y:S01]  /*0b20*/  MOV R7, UR9 ;  /* 0x0000000900077c02 */ /* 0x000fe20008000f00 */
[----:B------:R-:W2:Y:S01]  /*0b30*/  LDCU.64 UR6, c[0x0][0x380] ;  /* 0x00007000ff0677ac */ /* 0x000ea20008000a00 */
[----:B------:R-:W-:Y:S02]  /*0b40*/  MOV R17, UR5 ;  /* 0x0000000500117c02 */ /* 0x000fe40008000f00 */
[----:B------:R-:W-:-:S03]  /*0b50*/  IADD3 R7, PT, PT, R7, UR5, RZ ;  /* 0x0000000507077c10 */ /* 0x000fc6000fffe0ff */
[----:B------:R-:W3:Y:S01]  /*0b60*/  LDC.64 R8, c[0x0][0x388] ;  /* 0x0000e200ff087b82 */ /* 0x000ee20000000a00 */
[----:B------:R-:W-:Y:S02]  /*0b70*/  IMAD R17, R17, UR15, R0 ;  /* 0x0000000f11117c24 */ /* 0x000fe4000f8e0200 */
[----:B0-----:R-:W-:-:S06]  /*0b80*/  IMAD.WIDE.U32 R10, R7, 0x4, R10 ;  /* 0x00000004070a7825 */ /* 0x001fcc00078e000a */
[----:B------:R-:W4:Y:S01]  /*0b90*/  LDG.E R10, desc[UR12][R10.64] ;  /* 0x0000000c0a0a7981 */ /* 0x000f22000c1e1900 */
[----:B---3--:R-:W-:-:S06]  /*0ba0*/  IMAD.WIDE.U32 R14, R17, 0x4, R8 ;  /* 0x00000004110e7825 */ /* 0x008fcc00078e0008 */
[----:B------:R-:W4:Y:S01]  /*0bb0*/  LDG.E R14, desc[UR12][R14.64] ;  /* 0x0000000c0e0e7981 */ /* 0x000f22000c1e1900 */
[----:B------:R-:W-:-:S04]  /*0bc0*/  UIADD3 UR10, UP1, UPT, UR9, UR5, URZ ;  /* 0x00000005090a7290 */ /* 0x000fc8000ff3e0ff */
[----:B------:R-:W-:Y:S02]  /*0bd0*/  UIADD3.X UR11, UPT, UPT, URZ, URZ, URZ, UP1, !UPT ;  /* 0x000000ffff0b7290 */ /* 0x000fe40008ffe4ff */
[----:B--2---:R-:W-:Y:S01]  /*0be0*/  ULEA UR6, UP1, UR10, UR6, 0x2 ;  /* 0x000000060a067291 */ /* 0x004fe2000f8210ff */
[----:B------:R-:W-:-:S03]  /*0bf0*/  IADD3 R17, PT, PT, R17, UR15, RZ ;  /* 0x0000000f11117c10 */ /* 0x000fc6000fffe0ff */
[----:B------:R-:W-:Y:S02]  /*0c00*/  ULEA.HI.X UR7, UR10, UR7, UR11, 0x2, UP1 ;  /* 0x000000070a077291 */ /* 0x000fe400088f140b */
[----:B------:R-:W-:-:S04]  /*0c10*/  IMAD.WIDE.U32 R8, R17, 0x4, R8 ;  /* 0x0000000411087825 */ /* 0x000fc800078e0008 */
[----:B------:R-:W-:Y:S01]  /*0c20*/  IMAD.U32 R16, RZ, RZ, UR6 ;  /* 0x00000006ff107e24 */ /* 0x000fe2000f8e00ff */
[----:B------:R-:W-:Y:S01]  /*0c30*/  MOV R17, UR7 ;  /* 0x0000000700117c02 */ /* 0x000fe20008000f00 */
[----:B----45:R-:W-:-:S05]  /*0c40*/  IMAD R7, R10, R14, R25 ;  /* 0x0000000e0a077224 */ /* 0x030fca00078e0219 */
[----:B------:R0:W-:Y:S04]  /*0c50*/  STG.E desc[UR12][R12.64], R7 ;  /* 0x000000070c007986 */ /* 0x0001e8000c10190c */
[----:B------:R-:W1:Y:S04]  /*0c60*/  LDG.E R8, desc[UR12][R8.64] ;  /* 0x0000000c08087981 */ /* 0x000e68000c1e1900 */
[----:B------:R-:W1:Y:S01]  /*0c70*/  LDG.E R16, desc[UR12][R16.64+0x4] ;  /* 0x0000040c10107981 */ /* 0x000e62000c1e1900 */
[----:B------:R-:W-:Y:S01]  /*0c80*/  UIADD3 UR5, UPT, UPT, UR5, 0x2, URZ ;  /* 0x0000000205057890 */ /* 0x000fe2000fffe0ff */
[----:B-1----:R-:W-:-:S05]  /*0c90*/  IMAD R25, R16, R8, R7 ;  /* 0x0000000810197224 */ /* 0x002fca00078e0207 */
[----:B------:R0:W-:Y:S06]  /*0ca0*/  STG.E desc[UR12][R12.64], R25 ;  /* 0x000000190c007986 */ /* 0x0001ec000c10190c */
.L_x_4:
[----:B------:R-:W-:Y:S05]  /*0cb0*/  @P0 BRA `(.L_x_2) ;  /* 0x0000000000300947 */ /* 0x000fea0003800000 */
[----:B------:R-:W2:Y:S01]  /*0cc0*/  LDC.64 R10, c[0x0][0x380] ;  /* 0x0000e000ff0a7b82 */ /* 0x000ea20000000a00 */
[----:B0-----:R-:W-:Y:S02]  /*0cd0*/  MOV R7, UR9 ;  /* 0x0000000900077c02 */ /* 0x001fe40008000f00 */
[----:B------:R-:W-:Y:S02]  /*0ce0*/  MOV R15, UR5 ;  /* 0x00000005000f7c02 */ /* 0x000fe40008000f00 */
[----:B------:R-:W-:-:S03]  /*0cf0*/  IADD3 R7, PT, PT, R7, UR5, RZ ;  /* 0x0000000507077c10 */ /* 0x000fc6000fffe0ff */
[----:B------:R-:W0:Y:S01]  /*0d00*/  LDC.64 R8, c[0x0][0x388] ;  /* 0x0000e200ff087b82 */ /* 0x000e220000000a00 */
[----:B------:R-:W-:Y:S02]  /*0d10*/  IMAD R15, R15, UR15, R0 ;  /* 0x0000000f0f0f7c24 */ /* 0x000fe4000f8e0200 */
[----:B--2---:R-:W-:-:S06]  /*0d20*/  IMAD.WIDE.U32 R10, R7, 0x4, R10 ;  /* 0x00000004070a7825 */ /* 0x004fcc00078e000a */
[----:B------:R-:W1:Y:S01]  /*0d30*/  LDG.E R10, desc[UR12][R10.64] ;  /* 0x0000000c0a0a7981 */ /* 0x000e62000c1e1900 */
[----:B0-----:R-:W-:-:S06]  /*0d40*/  IMAD.WIDE.U32 R8, R15, 0x4, R8 ;  /* 0x000000040f087825 */ /* 0x001fcc00078e0008 */
[----:B------:R-:W1:Y:S02]  /*0d50*/  LDG.E R8, desc[UR12][R8.64] ;  /* 0x0000000c08087981 */ /* 0x000e64000c1e1900 */
[----:B-1---5:R-:W-:-:S05]  /*0d60*/  IMAD R25, R10, R8, R25 ;  /* 0x000000080a197224 */ /* 0x022fca00078e0219 */
[----:B------:R3:W-:Y:S02]  /*0d70*/  STG.E desc[UR12][R12.64], R25 ;  /* 0x000000190c007986 */ /* 0x0007e4000c10190c */
.L_x_2:
[----:B------:R-:W-:Y:S05]  /*0d80*/  BRA.U UP0, `(.L_x_5) ;  /* 0xfffffff100ec7547 */ /* 0x000fea000b83ffff */
[----:B------:R-:W-:Y:S05]  /*0d90*/  EXIT ;  /* 0x000000000000794d */ /* 0x000fea0003800000 */
.L_x_6:
[----:B------:R-:W-:-:S00]  /*0da0*/  BRA `(.L_x_6) ;  /* 0xfffffffc00fc7947 */ /* 0x000fc0000383ffff */
[----:B------:R-:W-:-:S00]  /*0db0*/  NOP ;  /* 0x0000000000007918 */ /* 0x000fc00000000000 */
        /* <DEDUP_REMOVED lines=12> */
.L_x_7:


//--------------------- .nv.shared.reserved.0     --------------------------
	.section	.nv.shared.reserved.0,"aw",@nobits
	.weak		__nv_reservedSMEM_offset_0_alias
	.size		__nv_reservedSMEM_offset_0_alias, 0, 64
	.other		__nv_reservedSMEM_offset_0_alias,@"STO_CUDA_RESERVED_SHARED STV_DEFAULT"
__nv_reservedSMEM_offset_0_alias:
	.zero		0
	.zero		64


//--------------------- .nv.constant0._Z17matrixMultiplyGPUPiS_S_i --------------------------
	.section	.nv.constant0._Z17matrixMultiplyGPUPiS_S_i,"a",@progbits
	.sectionflags	@""
	.align	4
.nv.constant0._Z17matrixMultiplyGPUPiS_S_i:
	.zero		924


//--------------------- SYMBOLS --------------------------

	.type		.nv.reservedSmem.offset0,@object
	.size		.nv.reservedSmem.offset0,0x4
